	.headerflags	@"EF_CUDA_TEXMODE_UNIFIED EF_CUDA_64BIT_ADDRESS EF_CUDA_ACCELERATORS EF_CUDA_SM90 EF_CUDA_VIRTUAL_SM(EF_CUDA_SM90)"
	.elftype	@"ET_EXEC"


//--------------------- .nv.info                  --------------------------
	.section	.nv.info,"",@"SHT_CUDA_INFO"
	.align	4


	//----- nvinfo : EIATTR_REGCOUNT
	.align		4
        /*0000*/ 	.byte	0x04, 0x2f
        /*0002*/ 	.short	(.L_1 - .L_0)
	.align		4
.L_0:
        /*0004*/ 	.word	index@(triton_per_fused_hardswish_mean_32)
        /*0008*/ 	.word	0x00000011


	//----- nvinfo : EIATTR_MIN_STACK_SIZE
	.align		4
.L_1:
        /*000c*/ 	.byte	0x04, 0x12
        /*000e*/ 	.short	(.L_3 - .L_2)
	.align		4
.L_2:
        /*0010*/ 	.word	index@(triton_per_fused_hardswish_mean_32)
        /*0014*/ 	.word	0x00000000


	//----- nvinfo : EIATTR_FRAME_SIZE
	.align		4
.L_3:
        /*0018*/ 	.byte	0x04, 0x11
        /*001a*/ 	.short	(.L_5 - .L_4)
	.align		4
.L_4:
        /*001c*/ 	.word	index@(triton_per_fused_hardswish_mean_32)
        /*0020*/ 	.word	0x00000000


	//----- nvinfo : EIATTR_MIN_STACK_SIZE
	.align		4
.L_5:
        /*0024*/ 	.byte	0x04, 0x12
        /*0026*/ 	.short	(.L_7 - .L_6)
	.align		4
.L_6:
        /*0028*/ 	.word	index@(triton_per_fused_hardswish_mean_32)
        /*002c*/ 	.word	0x00000000
.L_7:


//--------------------- .nv.info.triton_per_fused_hardswish_mean_32 --------------------------
	.section	.nv.info.triton_per_fused_hardswish_mean_32,"",@"SHT_CUDA_INFO"
	.sectionflags	@""
	.align	4


	//----- nvinfo : EIATTR_CUDA_API_VERSION
	.align		4
        /*0000*/ 	.byte	0x04, 0x37
        /*0002*/ 	.short	(.L_9 - .L_8)
.L_8:
        /*0004*/ 	.word	0x0000007c


	//----- nvinfo : EIATTR_KPARAM_INFO
	.align		4
.L_9:
        /*0008*/ 	.byte	0x04, 0x17
        /*000a*/ 	.short	(.L_11 - .L_10)
.L_10:
        /*000c*/ 	.word	0x00000000
        /*0010*/ 	.short	0x0003
        /*0012*/ 	.short	0x0014
        /*0014*/ 	.byte	0x00, 0xf0, 0x11, 0x00


	//----- nvinfo : EIATTR_KPARAM_INFO
	.align		4
.L_11:
        /*0018*/ 	.byte	0x04, 0x17
        /*001a*/ 	.short	(.L_13 - .L_12)
.L_12:
        /*001c*/ 	.word	0x00000000
        /*0020*/ 	.short	0x0002
        /*0022*/ 	.short	0x0010
        /*0024*/ 	.byte	0x00, 0xf0, 0x11, 0x00


	//----- nvinfo : EIATTR_KPARAM_INFO
	.align		4
.L_13:
        /*0028*/ 	.byte	0x04, 0x17
        /*002a*/ 	.short	(.L_15 - .L_14)
.L_14:
        /*002c*/ 	.word	0x00000000
        /*0030*/ 	.short	0x0001
        /*0032*/ 	.short	0x0008
        /*0034*/ 	.byte	0x00, 0xf4, 0x21, 0x00


	//----- nvinfo : EIATTR_KPARAM_INFO
	.align		4
.L_15:
        /*0038*/ 	.byte	0x04, 0x17
        /*003a*/ 	.short	(.L_17 - .L_16)
.L_16:
        /*003c*/ 	.word	0x00000000
        /*0040*/ 	.short	0x0000
        /*0042*/ 	.short	0x0000
        /*0044*/ 	.byte	0x00, 0xf4, 0x21, 0x00


	//----- nvinfo : EIATTR_SPARSE_MMA_MASK
	.align		4
.L_17:
        /*0048*/ 	.byte	0x03, 0x50
        /*004a*/ 	.short	0x0000


	//----- nvinfo : EIATTR_MAXREG_COUNT
	.align		4
        /*004c*/ 	.byte	0x03, 0x1b
        /*004e*/ 	.short	0x00ff


	//----- nvinfo : EIATTR_COOP_GROUP_MASK_REGIDS
	.align		4
        /*0050*/ 	.byte	0x04, 0x29
        /*0052*/ 	.short	(.L_19 - .L_18)


	//   ....[0]....
.L_18:
        /*0054*/ 	.word	0xffffffff


	//   ....[1]....
        /*0058*/ 	.word	0xffffffff


	//   ....[2]....
        /*005c*/ 	.word	0xffffffff


	//   ....[3]....
        /*0060*/ 	.word	0xffffffff


	//   ....[4]....
        /*0064*/ 	.word	0xffffffff


	//   ....[5]....
        /*0068*/ 	.word	0xffffffff


	//   ....[6]....
        /*006c*/ 	.word	0xffffffff


	//----- nvinfo : EIATTR_COOP_GROUP_INSTR_OFFSETS
	.align		4
.L_19:
        /*0070*/ 	.byte	0x04, 0x28
        /*0072*/ 	.short	(.L_21 - .L_20)


	//   ....[0]....
.L_20:
        /*0074*/ 	.word	0x000002f0


	//   ....[1]....
        /*0078*/ 	.word	0x00000300


	//   ....[2]....
        /*007c*/ 	.word	0x00000340


	//   ....[3]....
        /*0080*/ 	.word	0x00000370


	//   ....[4]....
        /*0084*/ 	.word	0x000003c0


	//   ....[5]....
        /*0088*/ 	.word	0x000003e0


	//   ....[6]....
        /*008c*/ 	.word	0x000004b0


	//----- nvinfo : EIATTR_EXIT_INSTR_OFFSETS
	.align		4
.L_21:
        /*0090*/ 	.byte	0x04, 0x1c
        /*0092*/ 	.short	(.L_23 - .L_22)


	//   ....[0]....
.L_22:
        /*0094*/ 	.word	0x000005e0


	//   ....[1]....
        /*0098*/ 	.word	0x00000610


	//----- nvinfo : EIATTR_REQNTID
	.align		4
.L_23:
        /*009c*/ 	.byte	0x04, 0x10
        /*009e*/ 	.short	(.L_25 - .L_24)
.L_24:
        /*00a0*/ 	.word	0x00000040
        /*00a4*/ 	.word	0x00000001
        /*00a8*/ 	.word	0x00000001


	//----- nvinfo : EIATTR_CBANK_PARAM_SIZE
	.align		4
.L_25:
        /*00ac*/ 	.byte	0x03, 0x19
        /*00ae*/ 	.short	0x0018


	//----- nvinfo : EIATTR_PARAM_CBANK
	.align		4
        /*00b0*/ 	.byte	0x04, 0x0a
        /*00b2*/ 	.short	(.L_27 - .L_26)
	.align		4
.L_26:
        /*00b4*/ 	.word	index@(.nv.constant0.triton_per_fused_hardswish_mean_32)
        /*00b8*/ 	.short	0x0210
        /*00ba*/ 	.short	0x0018


	//----- nvinfo : EIATTR_SW_WAR
	.align		4
.L_27:
        /*00bc*/ 	.byte	0x04, 0x36
        /*00be*/ 	.short	(.L_29 - .L_28)
.L_28:
        /*00c0*/ 	.word	0x00000008
.L_29:


//--------------------- .nv.callgraph             --------------------------
	.section	.nv.callgraph,"",@"SHT_CUDA_CALLGRAPH"
	.align	4
	.sectionentsize	8
	.align		4
        /*0000*/ 	.word	0x00000000
	.align		4
        /*0004*/ 	.word	0xffffffff
	.align		4
        /*0008*/ 	.word	0x00000000
	.align		4
        /*000c*/ 	.word	0xfffffffe
	.align		4
        /*0010*/ 	.word	0x00000000
	.align		4
        /*0014*/ 	.word	0xfffffffd
	.align		4
        /*0018*/ 	.word	0x00000000
	.align		4
        /*001c*/ 	.word	0xfffffffc


//--------------------- .text.triton_per_fused_hardswish_mean_32 --------------------------
	.section	.text.triton_per_fused_hardswish_mean_32,"ax",@progbits
	.sectionflags	@"SHF_BARRIERS=1"
	.align	128
        .global         triton_per_fused_hardswish_mean_32
        .type           triton_per_fused_hardswish_mean_32,@function
        .size           triton_per_fused_hardswish_mean_32,(.L_x_1 - triton_per_fused_hardswish_mean_32)
        .other          triton_per_fused_hardswish_mean_32,@"STO_CUDA_ENTRY STV_DEFAULT"
triton_per_fused_hardswish_mean_32:
.text.triton_per_fused_hardswish_mean_32:
[----:B------:R-:W0:Y:S02]  /*0000*/  LDC R1, c[0x0][0x28] ;  /* 0x00000a00ff017b82 */ /* 0x000e240000000800 */
[----:B------:R-:W1:Y:S01]  /*0010*/  S2R R0, SR_TID.X ;  /* 0x0000000000007919 */ /* 0x000e620000002100 */
[----:B------:R-:W-:Y:S01]  /*0020*/  IMAD.MOV.U32 R8, RZ, RZ, RZ ;  /* 0x000000ffff087224 */ /* 0x000fe200078e00ff */
[----:B------:R-:W2:Y:S01]  /*0030*/  LDC.64 R6, c[0x0][0x218] ;  /* 0x00008600ff067b82 */ /* 0x000ea20000000a00 */
[----:B------:R-:W-:Y:S01]  /*0040*/  ULDC.64 UR6, c[0x0][0x208] ;  /* 0x0000820000067ab9 */ /* 0x000fe20000000a00 */
[----:B------:R-:W3:Y:S01]  /*0050*/  S2R R3, SR_CTAID.X ;  /* 0x0000000000037919 */ /* 0x000ee20000002500 */
[----:B-1----:R-:W-:Y:S01]  /*0060*/  IMAD.SHL.U32 R2, R0, 0x2, RZ ;  /* 0x0000000200027824 */ /* 0x002fe200078e00ff */
[----:B------:R-:W-:Y:S01]  /*0070*/  SHF.R.U32.HI R10, RZ, 0x2, R0 ;  /* 0x00000002ff0a7819 */ /* 0x000fe20000011600 */
[----:B---3--:R-:W-:-:S03]  /*0080*/  IMAD.SHL.U32 R3, R3, 0x8, RZ ;  /* 0x0000000803037824 */ /* 0x008fc600078e00ff */
[----:B------:R-:W-:-:S04]  /*0090*/  LOP3.LUT R2, R2, 0x6, RZ, 0xc0, !PT ;  /* 0x0000000602027812 */ /* 0x000fc800078ec0ff */
[----:B------:R-:W-:-:S04]  /*00a0*/  LOP3.LUT R9, R3, R2, RZ, 0xfc, !PT ;  /* 0x0000000203097212 */ /* 0x000fc800078efcff */
[C---:B------:R-:W-:Y:S01]  /*00b0*/  ISETP.GE.AND P0, PT, R9.reuse, 0x1e0, PT ;  /* 0x000001e00900780c */ /* 0x040fe20003f06270 */
[----:B------:R-:W-:-:S05]  /*00c0*/  IMAD.HI R5, R9, -0x77777777, R8 ;  /* 0x8888888909057827 */ /* 0x000fca00078e0208 */
[----:B------:R-:W-:-:S04]  /*00d0*/  SHF.R.U32.HI R8, RZ, 0x1f, R5 ;  /* 0x0000001fff087819 */ /* 0x000fc80000011605 */
[----:B------:R-:W-:Y:S02]  /*00e0*/  LEA.HI.SX32 R8, R5, R8, 0x1a ;  /* 0x0000000805087211 */ /* 0x000fe400078fd2ff */
[----:B------:R-:W-:-:S03]  /*00f0*/  SGXT.U32 R5, R10, 0x4 ;  /* 0x000000040a05781a */ /* 0x000fc60000000000 */
[----:B------:R-:W-:-:S04]  /*0100*/  IMAD R10, R8, -0x78, R9 ;  /* 0xffffff88080a7824 */ /* 0x000fc800078e0209 */
[----:B------:R-:W-:-:S04]  /*0110*/  IMAD R5, R5, 0x78, R10 ;  /* 0x0000007805057824 */ /* 0x000fc800078e020a */
[----:B------:R-:W-:Y:S01]  /*0120*/  IMAD R5, R8, 0x780, R5 ;  /* 0x0000078008057824 */ /* 0x000fe200078e0205 */
[----:B------:R-:W-:-:S03]  /*0130*/  CS2R R8, SRZ ;  /* 0x0000000000087805 */ /* 0x000fc6000001ff00 */
[----:B--2---:R-:W-:-:S05]  /*0140*/  IMAD.WIDE R6, R5, 0x4, R6 ;  /* 0x0000000405067825 */ /* 0x004fca00078e0206 */
[----:B------:R-:W2:Y:S01]  /*0150*/  @!P0 LDG.E.64 R8, desc[UR6][R6.64] ;  /* 0x0000000606088981 */ /* 0x000ea2000c1e1b00 */
[----:B------:R-:W1:Y:S01]  /*0160*/  S2UR UR5, SR_CgaCtaId ;  /* 0x00000000000579c3 */ /* 0x000e620000008800 */
[----:B------:R-:W-:Y:S01]  /*0170*/  UMOV UR4, 0x400 ;  /* 0x0000040000047882 */ /* 0x000fe20000000000 */
[----:B------:R-:W-:Y:S01]  /*0180*/  LOP3.LUT R3, R3, 0x7, R0, 0xf8, !PT ;  /* 0x0000000703037812 */ /* 0x000fe200078ef800 */
[----:B-1----:R-:W-:Y:S01]  /*0190*/  UPRMT UR4, UR5, 0x654, UR4 ;  /* 0x0000065405047896 */ /* 0x002fe20008000004 */
[----:B--2---:R-:W-:Y:S02]  /*01a0*/  SEL R8, R8, RZ, !P0 ;  /* 0x000000ff08087207 */ /* 0x004fe40004000000 */
[----:B------:R-:W-:-:S03]  /*01b0*/  SEL R9, R9, RZ, !P0 ;  /* 0x000000ff09097207 */ /* 0x000fc60004000000 */
[----:B------:R-:W-:Y:S02]  /*01c0*/  FADD R5, R8, 3 ;  /* 0x4040000008057421 */ /* 0x000fe40000000000 */
[----:B------:R-:W-:-:S03]  /*01d0*/  FADD R10, R9, 3 ;  /* 0x40400000090a7421 */ /* 0x000fc60000000000 */
[C---:B------:R-:W-:Y:S02]  /*01e0*/  FSETP.GTU.AND P1, PT, R5.reuse, RZ, PT ;  /* 0x000000ff0500720b */ /* 0x040fe40003f2c000 */
[C---:B------:R-:W-:Y:S02]  /*01f0*/  FSETP.GTU.AND P2, PT, R10.reuse, RZ, PT ;  /* 0x000000ff0a00720b */ /* 0x040fe40003f4c000 */
[----:B------:R-:W-:Y:S02]  /*0200*/  FSEL R5, R5, RZ, P1 ;  /* 0x000000ff05057208 */ /* 0x000fe40000800000 */
[----:B------:R-:W-:Y:S02]  /*0210*/  FSEL R10, R10, RZ, P2 ;  /* 0x000000ff0a0a7208 */ /* 0x000fe40001000000 */
[----:B------:R-:W-:Y:S02]  /*0220*/  FSETP.GEU.AND P3, PT, R5, 6, PT ;  /* 0x40c000000500780b */ /* 0x000fe40003f6e000 */
[----:B------:R-:W-:-:S02]  /*0230*/  FSETP.GEU.AND P4, PT, R10, 6, PT ;  /* 0x40c000000a00780b */ /* 0x000fc40003f8e000 */
[----:B------:R-:W-:Y:S02]  /*0240*/  FSETP.NAN.AND P1, PT, R5, R5, PT ;  /* 0x000000050500720b */ /* 0x000fe40003f28000 */
[----:B------:R-:W-:-:S07]  /*0250*/  FSETP.NAN.AND P2, PT, R10, R10, PT ;  /* 0x0000000a0a00720b */ /* 0x000fce0003f48000 */
[----:B------:R-:W-:Y:S02]  /*0260*/  @P3 FSEL R5, R5, 6, P1 ;  /* 0x40c0000005053808 */ /* 0x000fe40000800000 */
[----:B------:R-:W-:Y:S02]  /*0270*/  @P4 FSEL R10, R10, 6, P2 ;  /* 0x40c000000a0a4808 */ /* 0x000fe40001000000 */
[----:B------:R-:W-:Y:S01]  /*0280*/  ISETP.GE.AND P1, PT, R0, 0x10, PT ;  /* 0x000000100000780c */ /* 0x000fe20003f26270 */
[----:B------:R-:W-:Y:S02]  /*0290*/  FMUL R5, R8, R5 ;  /* 0x0000000508057220 */ /* 0x000fe40000400000 */
[----:B------:R-:W-:Y:S02]  /*02a0*/  FMUL R9, R9, R10 ;  /* 0x0000000a09097220 */ /* 0x000fe40000400000 */
[----:B------:R-:W-:Y:S02]  /*02b0*/  FMUL R5, R5, 0.16666667163372039795 ;  /* 0x3e2aaaab05057820 */ /* 0x000fe40000400000 */
[----:B------:R-:W-:-:S03]  /*02c0*/  FMUL R9, R9, 0.16666667163372039795 ;  /* 0x3e2aaaab09097820 */ /* 0x000fc60000400000 */
[----:B------:R-:W-:Y:S02]  /*02d0*/  FSEL R5, R5, RZ, !P0 ;  /* 0x000000ff05057208 */ /* 0x000fe40004000000 */
[----:B------:R-:W-:-:S03]  /*02e0*/  FSEL R9, R9, RZ, !P0 ;  /* 0x000000ff09097208 */ /* 0x000fc60004000000 */
[----:B------:R-:W1:Y:S04]  /*02f0*/  SHFL.BFLY PT, R6, R5, 0x10, 0x1f ;  /* 0x0e001f0005067f89 */ /* 0x000e6800000e0000 */
[----:B------:R-:W2:Y:S01]  /*0300*/  SHFL.BFLY PT, R8, R9, 0x10, 0x1f ;  /* 0x0e001f0009087f89 */ /* 0x000ea200000e0000 */
[----:B-1----:R-:W-:Y:S01]  /*0310*/  FADD R6, R5, R6 ;  /* 0x0000000605067221 */ /* 0x002fe20000000000 */
[----:B------:R-:W-:Y:S01]  /*0320*/  LOP3.LUT R5, R0, 0x1f, RZ, 0xc0, !PT ;  /* 0x0000001f00057812 */ /* 0x000fe200078ec0ff */
[----:B--2---:R-:W-:-:S03]  /*0330*/  FADD R10, R9, R8 ;  /* 0x00000008090a7221 */ /* 0x004fc60000000000 */
[----:B------:R-:W1:Y:S01]  /*0340*/  SHFL.BFLY PT, R7, R6, 0x8, 0x1f ;  /* 0x0d001f0006077f89 */ /* 0x000e6200000e0000 */
[----:B------:R-:W-:Y:S02]  /*0350*/  SHF.R.U32.HI R9, RZ, 0x3, R0 ;  /* 0x00000003ff097819 */ /* 0x000fe40000011600 */
[----:B------:R-:W-:Y:S01]  /*0360*/  ISETP.GE.U32.AND P0, PT, R5, 0x4, PT ;  /* 0x000000040500780c */ /* 0x000fe20003f06070 */
[----:B------:R-:W2:Y:S01]  /*0370*/  SHFL.BFLY PT, R11, R10, 0x8, 0x1f ;  /* 0x0d001f000a0b7f89 */ /* 0x000ea200000e0000 */
[----:B------:R-:W-:Y:S01]  /*0380*/  LOP3.LUT R9, R9, 0x4, RZ, 0xc0, !PT ;  /* 0x0000000409097812 */ /* 0x000fe200078ec0ff */
[----:B-1----:R-:W-:Y:S01]  /*0390*/  FADD R7, R6, R7 ;  /* 0x0000000706077221 */ /* 0x002fe20000000000 */
[----:B------:R-:W-:Y:S02]  /*03a0*/  IMAD.SHL.U32 R6, R2, 0x8, RZ ;  /* 0x0000000802067824 */ /* 0x000fe400078e00ff */
[----:B--2---:R-:W-:Y:S02]  /*03b0*/  FADD R11, R10, R11 ;  /* 0x0000000b0a0b7221 */ /* 0x004fe40000000000 */
[----:B------:R-:W1:Y:S01]  /*03c0*/  SHFL.BFLY PT, R8, R7, 0x4, 0x1f ;  /* 0x0c801f0007087f89 */ /* 0x000e6200000e0000 */
[----:B------:R-:W-:-:S03]  /*03d0*/  LOP3.LUT R5, R6, R9, RZ, 0xfc, !PT ;  /* 0x0000000906057212 */ /* 0x000fc600078efcff */
[----:B------:R-:W2:Y:S01]  /*03e0*/  SHFL.BFLY PT, R12, R11, 0x4, 0x1f ;  /* 0x0c801f000b0c7f89 */ /* 0x000ea200000e0000 */
[----:B-1----:R-:W-:Y:S01]  /*03f0*/  FADD R10, R7, R8 ;  /* 0x00000008070a7221 */ /* 0x002fe20000000000 */
[C---:B------:R-:W-:Y:S02]  /*0400*/  LEA R7, R0.reuse, UR4, 0x2 ;  /* 0x0000000400077c11 */ /* 0x040fe4000f8e10ff */
[----:B------:R-:W-:Y:S01]  /*0410*/  LOP3.LUT R8, R0, 0x1, RZ, 0xc0, !PT ;  /* 0x0000000100087812 */ /* 0x000fe200078ec0ff */
[----:B--2---:R-:W-:Y:S01]  /*0420*/  FADD R14, R11, R12 ;  /* 0x0000000c0b0e7221 */ /* 0x004fe20000000000 */
[----:B------:R-:W-:Y:S04]  /*0430*/  @!P0 STS [R5+UR4], R10 ;  /* 0x0000000a05008988 */ /* 0x000fe80008000804 */
[----:B------:R1:W-:Y:S01]  /*0440*/  @!P0 STS [R5+UR4+0x8], R14 ;  /* 0x0000080e05008988 */ /* 0x0003e20008000804 */
[----:B------:R-:W-:Y:S01]  /*0450*/  BAR.SYNC.DEFER_BLOCKING 0x0 ;  /* 0x0000000000007b1d */ /* 0x000fe20000010000 */
[----:B------:R-:W-:-:S04]  /*0460*/  ISETP.NE.U32.AND P0, PT, R8, 0x1, PT ;  /* 0x000000010800780c */ /* 0x000fc80003f05070 */
[C---:B------:R-:W-:Y:S02]  /*0470*/  ISETP.LT.AND P0, PT, R0.reuse, 0x10, P0 ;  /* 0x000000100000780c */ /* 0x040fe40000701270 */
[----:B-1----:R-:W-:-:S04]  /*0480*/  LOP3.LUT R5, R0, 0x7, RZ, 0xc0, !PT ;  /* 0x0000000700057812 */ /* 0x002fc800078ec0ff */
[----:B------:R-:W-:Y:S01]  /*0490*/  LEA R10, R5, UR4, 0x2 ;  /* 0x00000004050a7c11 */ /* 0x000fe2000f8e10ff */
[----:B------:R-:W1:Y:S04]  /*04a0*/  @!P1 LDS R4, [R7] ;  /* 0x0000000007049984 */ /* 0x000e680000000800 */
[----:B-1----:R-:W1:Y:S02]  /*04b0*/  SHFL.BFLY PT, R11, R4, 0x1, 0x1f ;  /* 0x0c201f00040b7f89 */ /* 0x002e6400000e0000 */
[----:B-1----:R-:W-:Y:S01]  /*04c0*/  FADD R8, R4, R11 ;  /* 0x0000000b04087221 */ /* 0x002fe20000000000 */
[----:B------:R-:W-:Y:S01]  /*04d0*/  VIADD R11, R6, UR4 ;  /* 0x00000004060b7c36 */ /* 0x000fe20008000000 */
[----:B------:R-:W1:Y:S03]  /*04e0*/  LDC.64 R4, c[0x0][0x210] ;  /* 0x00008400ff047b82 */ /* 0x000e660000000a00 */
[----:B------:R-:W-:Y:S01]  /*04f0*/  @P0 STS [R7], R8 ;  /* 0x0000000807000388 */ /* 0x000fe20000000800 */
[----:B------:R-:W-:Y:S01]  /*0500*/  IMAD R11, R2, -0x4, R11 ;  /* 0xfffffffc020b7824 */ /* 0x000fe200078e020b */
[----:B------:R-:W-:-:S03]  /*0510*/  SHF.R.U32.HI R2, RZ, 0x3, R0 ;  /* 0x00000003ff027819 */ /* 0x000fc60000011600 */
[----:B------:R-:W-:Y:S01]  /*0520*/  BAR.SYNC.DEFER_BLOCKING 0x0 ;  /* 0x0000000000007b1d */ /* 0x000fe20000010000 */
[----:B------:R-:W-:-:S04]  /*0530*/  SGXT.U32 R2, R2, 0x2 ;  /* 0x000000020202781a */ /* 0x000fc80000000000 */
[----:B------:R-:W-:-:S04]  /*0540*/  LOP3.LUT P0, RZ, R9, R2, RZ, 0xfc, !PT ;  /* 0x0000000209ff7212 */ /* 0x000fc8000780fcff */
[C---:B------:R-:W-:Y:S01]  /*0550*/  ISETP.LT.AND P0, PT, R3.reuse, 0x1e0, !P0 ;  /* 0x000001e00300780c */ /* 0x040fe20004701270 */
[----:B-1----:R-:W-:Y:S01]  /*0560*/  IMAD.WIDE R2, R3, 0x4, R4 ;  /* 0x0000000403027825 */ /* 0x002fe200078e0204 */
[----:B------:R-:W-:Y:S04]  /*0570*/  LDS R12, [R6+UR4] ;  /* 0x00000004060c7984 */ /* 0x000fe80008000800 */
[----:B------:R-:W1:Y:S01]  /*0580*/  LDS R13, [R6+UR4+0x8] ;  /* 0x00000804060d7984 */ /* 0x000e620008000800 */
[----:B------:R-:W-:Y:S06]  /*0590*/  BAR.SYNC.DEFER_BLOCKING 0x0 ;  /* 0x0000000000007b1d */ /* 0x000fec0000010000 */
[----:B-1----:R1:W-:Y:S02]  /*05a0*/  STS.64 [R11], R12 ;  /* 0x0000000c0b007388 */ /* 0x0023e40000000a00 */
[----:B------:R-:W-:Y:S06]  /*05b0*/  BAR.SYNC.DEFER_BLOCKING 0x0 ;  /* 0x0000000000007b1d */ /* 0x000fec0000010000 */
[----:B------:R-:W2:Y:S02]  /*05c0*/  LDS R10, [R10] ;  /* 0x000000000a0a7984 */ /* 0x000ea40000000800 */
[----:B------:R-:W-:Y:S06]  /*05d0*/  BAR.SYNC.DEFER_BLOCKING 0x0 ;  /* 0x0000000000007b1d */ /* 0x000fec0000010000 */
[----:B-1----:R-:W-:Y:S05]  /*05e0*/  @!P0 EXIT ;  /* 0x000000000000894d */ /* 0x002fea0003800000 */
[----:B--2---:R-:W-:-:S05]  /*05f0*/  FMUL R5, R10, 0.0625 ;  /* 0x3d8000000a057820 */ /* 0x004fca0000400000 */
[----:B------:R-:W-:Y:S01]  /*0600*/  STG.E desc[UR6][R2.64], R5 ;  /* 0x0000000502007986 */ /* 0x000fe2000c101906 */
[----:B------:R-:W-:Y:S05]  /*0610*/  EXIT ;  /* 0x000000000000794d */ /* 0x000fea0003800000 */
.L_x_0:
[----:B------:R-:W-:-:S00]  /*0620*/  BRA `(.L_x_0) ;  /* 0xfffffffc00fc7947 */ /* 0x000fc0000383ffff */
[----:B------:R-:W-:-:S00]  /*0630*/  NOP ;  /* 0x0000000000007918 */ /* 0x000fc00000000000 */
        /* <DEDUP_REMOVED lines=12> */
.L_x_1:


//--------------------- .nv.shared.triton_per_fused_hardswish_mean_32 --------------------------
	.section	.nv.shared.triton_per_fused_hardswish_mean_32,"aw",@nobits
	.sectionflags	@""
	.align	16
	.zero		1024


//--------------------- .nv.constant0.triton_per_fused_hardswish_mean_32 --------------------------
	.section	.nv.constant0.triton_per_fused_hardswish_mean_32,"a",@progbits
	.sectionflags	@""
	.align	4
.nv.constant0.triton_per_fused_hardswish_mean_32:
	.zero		552
